//
// Generated by NVIDIA NVVM Compiler
//
// Compiler Build ID: CL-36424714
// Cuda compilation tools, release 13.0, V13.0.88
// Based on NVVM 20.0.0
//

.version 9.0
.target sm_100
.address_size 64

	// .globl	_Z12conv_global_PiS_S_
.const .align 4 .b8 d_Mc[20];
// _ZZ12conv_shared_PiS_S_E4d_Ms has been demoted

.visible .entry _Z12conv_global_PiS_S_(
	.param .u64 .ptr .align 1 _Z12conv_global_PiS_S__param_0,
	.param .u64 .ptr .align 1 _Z12conv_global_PiS_S__param_1,
	.param .u64 .ptr .align 1 _Z12conv_global_PiS_S__param_2
)
{
	.reg .pred 	%p<6>;
	.reg .b32 	%r<25>;
	.reg .b32 	%f<21>;
	.reg .b64 	%rd<19>;

	ld.param.u64 	%rd4, [_Z12conv_global_PiS_S__param_0];
	ld.param.u64 	%rd5, [_Z12conv_global_PiS_S__param_1];
	ld.param.u64 	%rd3, [_Z12conv_global_PiS_S__param_2];
	cvta.to.global.u64 	%rd1, %rd5;
	cvta.to.global.u64 	%rd2, %rd4;
	mov.u32 	%r6, %ctaid.x;
	mov.u32 	%r7, %ntid.x;
	mov.u32 	%r8, %tid.x;
	mad.lo.s32 	%r1, %r6, %r7, %r8;
	add.s32 	%r2, %r1, -2;
	setp.gt.u32 	%p1, %r2, 9;
	mov.f32 	%f17, 0f00000000;
	@%p1 bra 	$L__BB0_2;
	mul.wide.u32 	%rd6, %r2, 4;
	add.s64 	%rd7, %rd2, %rd6;
	ld.global.u32 	%r9, [%rd7];
	ld.global.u32 	%r10, [%rd1];
	mul.lo.s32 	%r11, %r10, %r9;
	cvt.rn.f32.s32 	%f17, %r11;
$L__BB0_2:
	add.s32 	%r3, %r1, -1;
	setp.gt.u32 	%p2, %r3, 9;
	@%p2 bra 	$L__BB0_4;
	mul.wide.u32 	%rd8, %r3, 4;
	add.s64 	%rd9, %rd2, %rd8;
	ld.global.u32 	%r12, [%rd9];
	ld.global.u32 	%r13, [%rd1+4];
	mul.lo.s32 	%r14, %r13, %r12;
	cvt.rn.f32.s32 	%f12, %r14;
	add.f32 	%f17, %f17, %f12;
$L__BB0_4:
	setp.gt.u32 	%p3, %r1, 9;
	@%p3 bra 	$L__BB0_6;
	mul.wide.u32 	%rd10, %r1, 4;
	add.s64 	%rd11, %rd2, %rd10;
	ld.global.u32 	%r15, [%rd11];
	ld.global.u32 	%r16, [%rd1+8];
	mul.lo.s32 	%r17, %r16, %r15;
	cvt.rn.f32.s32 	%f13, %r17;
	add.f32 	%f17, %f17, %f13;
$L__BB0_6:
	add.s32 	%r4, %r1, 1;
	setp.gt.u32 	%p4, %r4, 9;
	@%p4 bra 	$L__BB0_8;
	mul.wide.u32 	%rd12, %r4, 4;
	add.s64 	%rd13, %rd2, %rd12;
	ld.global.u32 	%r18, [%rd13];
	ld.global.u32 	%r19, [%rd1+12];
	mul.lo.s32 	%r20, %r19, %r18;
	cvt.rn.f32.s32 	%f14, %r20;
	add.f32 	%f17, %f17, %f14;
$L__BB0_8:
	add.s32 	%r5, %r1, 2;
	setp.gt.u32 	%p5, %r5, 9;
	@%p5 bra 	$L__BB0_10;
	mul.wide.u32 	%rd14, %r5, 4;
	add.s64 	%rd15, %rd2, %rd14;
	ld.global.u32 	%r21, [%rd15];
	ld.global.u32 	%r22, [%rd1+16];
	mul.lo.s32 	%r23, %r22, %r21;
	cvt.rn.f32.s32 	%f15, %r23;
	add.f32 	%f17, %f17, %f15;
$L__BB0_10:
	cvta.to.global.u64 	%rd16, %rd3;
	cvt.rzi.s32.f32 	%r24, %f17;
	mul.wide.s32 	%rd17, %r1, 4;
	add.s64 	%rd18, %rd16, %rd17;
	st.global.u32 	[%rd18], %r24;
	ret;

}
	// .globl	_Z12conv_shared_PiS_S_
.visible .entry _Z12conv_shared_PiS_S_(
	.param .u64 .ptr .align 1 _Z12conv_shared_PiS_S__param_0,
	.param .u64 .ptr .align 1 _Z12conv_shared_PiS_S__param_1,
	.param .u64 .ptr .align 1 _Z12conv_shared_PiS_S__param_2
)
{
	.reg .pred 	%p<6>;
	.reg .b32 	%r<25>;
	.reg .b32 	%f<21>;
	.reg .b64 	%rd<19>;
	// demoted variable
	.shared .align 4 .b8 _ZZ12conv_shared_PiS_S_E4d_Ms[20];
	ld.param.u64 	%rd3, [_Z12conv_shared_PiS_S__param_0];
	ld.param.u64 	%rd4, [_Z12conv_shared_PiS_S__param_1];
	ld.param.u64 	%rd2, [_Z12conv_shared_PiS_S__param_2];
	cvta.to.global.u64 	%rd1, %rd3;
	cvta.to.global.u64 	%rd5, %rd4;
	ld.global.u32 	%r1, [%rd5];
	st.shared.u32 	[_ZZ12conv_shared_PiS_S_E4d_Ms], %r1;
	ld.global.u32 	%r2, [%rd5+4];
	st.shared.u32 	[_ZZ12conv_shared_PiS_S_E4d_Ms+4], %r2;
	ld.global.u32 	%r3, [%rd5+8];
	st.shared.u32 	[_ZZ12conv_shared_PiS_S_E4d_Ms+8], %r3;
	ld.global.u32 	%r4, [%rd5+12];
	st.shared.u32 	[_ZZ12conv_shared_PiS_S_E4d_Ms+12], %r4;
	ld.global.u32 	%r5, [%rd5+16];
	st.shared.u32 	[_ZZ12conv_shared_PiS_S_E4d_Ms+16], %r5;
	mov.u32 	%r11, %ctaid.x;
	mov.u32 	%r12, %ntid.x;
	mov.u32 	%r13, %tid.x;
	mad.lo.s32 	%r6, %r11, %r12, %r13;
	add.s32 	%r7, %r6, -2;
	setp.gt.u32 	%p1, %r7, 9;
	mov.f32 	%f17, 0f00000000;
	@%p1 bra 	$L__BB1_2;
	mul.wide.u32 	%rd6, %r7, 4;
	add.s64 	%rd7, %rd1, %rd6;
	ld.global.u32 	%r14, [%rd7];
	mul.lo.s32 	%r15, %r1, %r14;
	cvt.rn.f32.s32 	%f17, %r15;
$L__BB1_2:
	add.s32 	%r8, %r6, -1;
	setp.gt.u32 	%p2, %r8, 9;
	@%p2 bra 	$L__BB1_4;
	mul.wide.u32 	%rd8, %r8, 4;
	add.s64 	%rd9, %rd1, %rd8;
	ld.global.u32 	%r16, [%rd9];
	mul.lo.s32 	%r17, %r2, %r16;
	cvt.rn.f32.s32 	%f12, %r17;
	add.f32 	%f17, %f17, %f12;
$L__BB1_4:
	setp.gt.u32 	%p3, %r6, 9;
	@%p3 bra 	$L__BB1_6;
	mul.wide.u32 	%rd10, %r6, 4;
	add.s64 	%rd11, %rd1, %rd10;
	ld.global.u32 	%r18, [%rd11];
	mul.lo.s32 	%r19, %r3, %r18;
	cvt.rn.f32.s32 	%f13, %r19;
	add.f32 	%f17, %f17, %f13;
$L__BB1_6:
	add.s32 	%r9, %r6, 1;
	setp.gt.u32 	%p4, %r9, 9;
	@%p4 bra 	$L__BB1_8;
	mul.wide.u32 	%rd12, %r9, 4;
	add.s64 	%rd13, %rd1, %rd12;
	ld.global.u32 	%r20, [%rd13];
	mul.lo.s32 	%r21, %r4, %r20;
	cvt.rn.f32.s32 	%f14, %r21;
	add.f32 	%f17, %f17, %f14;
$L__BB1_8:
	add.s32 	%r10, %r6, 2;
	setp.gt.u32 	%p5, %r10, 9;
	@%p5 bra 	$L__BB1_10;
	mul.wide.u32 	%rd14, %r10, 4;
	add.s64 	%rd15, %rd1, %rd14;
	ld.global.u32 	%r22, [%rd15];
	mul.lo.s32 	%r23, %r5, %r22;
	cvt.rn.f32.s32 	%f15, %r23;
	add.f32 	%f17, %f17, %f15;
$L__BB1_10:
	cvta.to.global.u64 	%rd16, %rd2;
	cvt.rzi.s32.f32 	%r24, %f17;
	mul.wide.s32 	%rd17, %r6, 4;
	add.s64 	%rd18, %rd16, %rd17;
	st.global.u32 	[%rd18], %r24;
	ret;

}
	// .globl	_Z14conv_constant_PiS_
.visible .entry _Z14conv_constant_PiS_(
	.param .u64 .ptr .align 1 _Z14conv_constant_PiS__param_0,
	.param .u64 .ptr .align 1 _Z14conv_constant_PiS__param_1
)
{
	.reg .pred 	%p<6>;
	.reg .b32 	%r<25>;
	.reg .b32 	%f<21>;
	.reg .b64 	%rd<17>;

	ld.param.u64 	%rd3, [_Z14conv_constant_PiS__param_0];
	ld.param.u64 	%rd2, [_Z14conv_constant_PiS__param_1];
	cvta.to.global.u64 	%rd1, %rd3;
	mov.u32 	%r6, %ctaid.x;
	mov.u32 	%r7, %ntid.x;
	mov.u32 	%r8, %tid.x;
	mad.lo.s32 	%r1, %r6, %r7, %r8;
	add.s32 	%r2, %r1, -2;
	setp.gt.u32 	%p1, %r2, 9;
	mov.f32 	%f17, 0f00000000;
	@%p1 bra 	$L__BB2_2;
	mul.wide.u32 	%rd4, %r2, 4;
	add.s64 	%rd5, %rd1, %rd4;
	ld.global.u32 	%r9, [%rd5];
	ld.const.u32 	%r10, [d_Mc];
	mul.lo.s32 	%r11, %r10, %r9;
	cvt.rn.f32.s32 	%f17, %r11;
$L__BB2_2:
	add.s32 	%r3, %r1, -1;
	setp.gt.u32 	%p2, %r3, 9;
	@%p2 bra 	$L__BB2_4;
	mul.wide.u32 	%rd6, %r3, 4;
	add.s64 	%rd7, %rd1, %rd6;
	ld.global.u32 	%r12, [%rd7];
	ld.const.u32 	%r13, [d_Mc+4];
	mul.lo.s32 	%r14, %r13, %r12;
	cvt.rn.f32.s32 	%f12, %r14;
	add.f32 	%f17, %f17, %f12;
$L__BB2_4:
	setp.gt.u32 	%p3, %r1, 9;
	@%p3 bra 	$L__BB2_6;
	mul.wide.u32 	%rd8, %r1, 4;
	add.s64 	%rd9, %rd1, %rd8;
	ld.global.u32 	%r15, [%rd9];
	ld.const.u32 	%r16, [d_Mc+8];
	mul.lo.s32 	%r17, %r16, %r15;
	cvt.rn.f32.s32 	%f13, %r17;
	add.f32 	%f17, %f17, %f13;
$L__BB2_6:
	add.s32 	%r4, %r1, 1;
	setp.gt.u32 	%p4, %r4, 9;
	@%p4 bra 	$L__BB2_8;
	mul.wide.u32 	%rd10, %r4, 4;
	add.s64 	%rd11, %rd1, %rd10;
	ld.global.u32 	%r18, [%rd11];
	ld.const.u32 	%r19, [d_Mc+12];
	mul.lo.s32 	%r20, %r19, %r18;
	cvt.rn.f32.s32 	%f14, %r20;
	add.f32 	%f17, %f17, %f14;
$L__BB2_8:
	add.s32 	%r5, %r1, 2;
	setp.gt.u32 	%p5, %r5, 9;
	@%p5 bra 	$L__BB2_10;
	mul.wide.u32 	%rd12, %r5, 4;
	add.s64 	%rd13, %rd1, %rd12;
	ld.global.u32 	%r21, [%rd13];
	ld.const.u32 	%r22, [d_Mc+16];
	mul.lo.s32 	%r23, %r22, %r21;
	cvt.rn.f32.s32 	%f15, %r23;
	add.f32 	%f17, %f17, %f15;
$L__BB2_10:
	cvta.to.global.u64 	%rd14, %rd2;
	cvt.rzi.s32.f32 	%r24, %f17;
	mul.wide.s32 	%rd15, %r1, 4;
	add.s64 	%rd16, %rd14, %rd15;
	st.global.u32 	[%rd16], %r24;
	ret;

}


// ===== COMPILED SASS (sm_100) =====

	.target	sm_100

	.elftype	@"ET_EXEC"


//--------------------- .note.nv.tkinfo           --------------------------
	.section	.note.nv.tkinfo,"",@"SHT_NOTE"
	.sectionflags	@"SHF_NOTE_NV_TKINFO"
	.tkinfo
        /*0018*/ 	.word	0x00000002
        /*0030*/ 	.string	""
        /*0030*/ 	.string	"ptxas"
        /*0030*/ 	.string	"Cuda compilation tools, release 13.0, V13.0.88"
        /*0030*/ 	.string	"Build cuda_13.0.r13.0/compiler.36424714_0"
        /*0030*/ 	.string	"-arch sm_100 -m 64 "



//--------------------- .note.nv.cuinfo           --------------------------
	.section	.note.nv.cuinfo,"",@"SHT_NOTE"
	.sectionflags	@"SHF_NOTE_NV_CUINFO"
        /*0018*/ 	.short	0x0002
        /*001a*/ 	.short	0x0064
        /*001c*/ 	.short	0x0082
	.zero		2


//--------------------- .nv.info                  --------------------------
	.section	.nv.info,"",@"SHT_CUDA_INFO"
	.align	4


	//----- nvinfo : EIATTR_REGCOUNT
	.align		4
        /*0000*/ 	.byte	0x04, 0x2f
        /*0002*/ 	.short	(.L_2 - .L_1)
	.align		4
.L_1:
        /*0004*/ 	.word	index@(_Z12conv_global_PiS_S_)
        /*0008*/ 	.word	0x00000020


	//----- nvinfo : EIATTR_FRAME_SIZE
	.align		4
.L_2:
        /*000c*/ 	.byte	0x04, 0x11
        /*000e*/ 	.short	(.L_4 - .L_3)
	.align		4
.L_3:
        /*0010*/ 	.word	index@(_Z12conv_global_PiS_S_)
        /*0014*/ 	.word	0x00000000


	//----- nvinfo : EIATTR_REGCOUNT
	.align		4
.L_4:
        /*0018*/ 	.byte	0x04, 0x2f
        /*001a*/ 	.short	(.L_6 - .L_5)
	.align		4
.L_5:
        /*001c*/ 	.word	index@(_Z12conv_shared_PiS_S_)
        /*0020*/ 	.word	0x00000018


	//----- nvinfo : EIATTR_FRAME_SIZE
	.align		4
.L_6:
        /*0024*/ 	.byte	0x04, 0x11
        /*0026*/ 	.short	(.L_8 - .L_7)
	.align		4
.L_7:
        /*0028*/ 	.word	index@(_Z12conv_shared_PiS_S_)
        /*002c*/ 	.word	0x00000000


	//----- nvinfo : EIATTR_REGCOUNT
	.align		4
.L_8:
        /*0030*/ 	.byte	0x04, 0x2f
        /*0032*/ 	.short	(.L_10 - .L_9)
	.align		4
.L_9:
        /*0034*/ 	.word	index@(_Z14conv_constant_PiS_)
        /*0038*/ 	.word	0x00000018


	//----- nvinfo : EIATTR_FRAME_SIZE
	.align		4
.L_10:
        /*003c*/ 	.byte	0x04, 0x11
        /*003e*/ 	.short	(.L_12 - .L_11)
	.align		4
.L_11:
        /*0040*/ 	.word	index@(_Z14conv_constant_PiS_)
        /*0044*/ 	.word	0x00000000


	//----- nvinfo : EIATTR_MIN_STACK_SIZE
	.align		4
.L_12:
        /*0048*/ 	.byte	0x04, 0x12
        /*004a*/ 	.short	(.L_14 - .L_13)
	.align		4
.L_13:
        /*004c*/ 	.word	index@(_Z14conv_constant_PiS_)
        /*0050*/ 	.word	0x00000000


	//----- nvinfo : EIATTR_MIN_STACK_SIZE
	.align		4
.L_14:
        /*0054*/ 	.byte	0x04, 0x12
        /*0056*/ 	.short	(.L_16 - .L_15)
	.align		4
.L_15:
        /*0058*/ 	.word	index@(_Z12conv_shared_PiS_S_)
        /*005c*/ 	.word	0x00000000


	//----- nvinfo : EIATTR_MIN_STACK_SIZE
	.align		4
.L_16:
        /*0060*/ 	.byte	0x04, 0x12
        /*0062*/ 	.short	(.L_18 - .L_17)
	.align		4
.L_17:
        /*0064*/ 	.word	index@(_Z12conv_global_PiS_S_)
        /*0068*/ 	.word	0x00000000
.L_18:


//--------------------- .nv.compat                --------------------------
	.section	.nv.compat,"",@"SHT_CUDA_COMPAT_INFO"
	.align	4
        /*0000*/ 	.byte	0x02, 0x09, 0x00, 0x00, 0x02, 0x02, 0x01, 0x00, 0x02, 0x05, 0x05, 0x00, 0x03, 0x07, 0x01, 0x01
        /*0010*/ 	.byte	0x02, 0x03, 0x00, 0x00, 0x02, 0x06, 0x01, 0x00, 0x04, 0x0b, 0x08, 0x00, 0x09, 0x00, 0x00, 0x00
        /*0020*/ 	.byte	0x00, 0x00, 0x00, 0x00


//--------------------- .nv.info._Z14conv_constant_PiS_ --------------------------
	.section	.nv.info._Z14conv_constant_PiS_,"",@"SHT_CUDA_INFO"
	.sectionflags	@""
	.align	4


	//----- nvinfo : EIATTR_CUDA_API_VERSION
	.align		4
        /*0000*/ 	.byte	0x04, 0x37
        /*0002*/ 	.short	(.L_20 - .L_19)
.L_19:
        /*0004*/ 	.word	0x00000082


	//----- nvinfo : EIATTR_KPARAM_INFO
	.align		4
.L_20:
        /*0008*/ 	.byte	0x04, 0x17
        /*000a*/ 	.short	(.L_22 - .L_21)
.L_21:
        /*000c*/ 	.word	0x00000000
        /*0010*/ 	.short	0x0001
        /*0012*/ 	.short	0x0008
        /*0014*/ 	.byte	0x00, 0xf5, 0x21, 0x00


	//----- nvinfo : EIATTR_KPARAM_INFO
	.align		4
.L_22:
        /*0018*/ 	.byte	0x04, 0x17
        /*001a*/ 	.short	(.L_24 - .L_23)
.L_23:
        /*001c*/ 	.word	0x00000000
        /*0020*/ 	.short	0x0000
        /*0022*/ 	.short	0x0000
        /*0024*/ 	.byte	0x00, 0xf5, 0x21, 0x00


	//----- nvinfo : EIATTR_SPARSE_MMA_MASK
	.align		4
.L_24:
        /*0028*/ 	.byte	0x03, 0x50
        /*002a*/ 	.short	0x0000


	//----- nvinfo : EIATTR_MAXREG_COUNT
	.align		4
        /*002c*/ 	.byte	0x03, 0x1b
        /*002e*/ 	.short	0x00ff


	//----- nvinfo : EIATTR_MERCURY_ISA_VERSION
	.align		4
        /*0030*/ 	.byte	0x03, 0x5f
        /*0032*/ 	.short	0x0101


	//----- nvinfo : EIATTR_VRC_CTA_INIT_COUNT
	.align		4
        /*0034*/ 	.byte	0x02, 0x4a
	.zero		1
	.zero		1


	//----- nvinfo : EIATTR_EXIT_INSTR_OFFSETS
	.align		4
        /*0038*/ 	.byte	0x04, 0x1c
        /*003a*/ 	.short	(.L_26 - .L_25)


	//   ....[0]....
.L_25:
        /*003c*/ 	.word	0x00000360


	//----- nvinfo : EIATTR_CBANK_PARAM_SIZE
	.align		4
.L_26:
        /*0040*/ 	.byte	0x03, 0x19
        /*0042*/ 	.short	0x0010


	//----- nvinfo : EIATTR_PARAM_CBANK
	.align		4
        /*0044*/ 	.byte	0x04, 0x0a
        /*0046*/ 	.short	(.L_28 - .L_27)
	.align		4
.L_27:
        /*0048*/ 	.word	index@(.nv.constant0._Z14conv_constant_PiS_)
        /*004c*/ 	.short	0x0380
        /*004e*/ 	.short	0x0010


	//----- nvinfo : EIATTR_SW_WAR
	.align		4
.L_28:
        /*0050*/ 	.byte	0x04, 0x36
        /*0052*/ 	.short	(.L_30 - .L_29)
.L_29:
        /*0054*/ 	.word	0x00000008
.L_30:


//--------------------- .nv.info._Z12conv_shared_PiS_S_ --------------------------
	.section	.nv.info._Z12conv_shared_PiS_S_,"",@"SHT_CUDA_INFO"
	.sectionflags	@""
	.align	4


	//----- nvinfo : EIATTR_CUDA_API_VERSION
	.align		4
        /*0000*/ 	.byte	0x04, 0x37
        /*0002*/ 	.short	(.L_32 - .L_31)
.L_31:
        /*0004*/ 	.word	0x00000082


	//----- nvinfo : EIATTR_KPARAM_INFO
	.align		4
.L_32:
        /*0008*/ 	.byte	0x04, 0x17
        /*000a*/ 	.short	(.L_34 - .L_33)
.L_33:
        /*000c*/ 	.word	0x00000000
        /*0010*/ 	.short	0x0002
        /*0012*/ 	.short	0x0010
        /*0014*/ 	.byte	0x00, 0xf5, 0x21, 0x00


	//----- nvinfo : EIATTR_KPARAM_INFO
	.align		4
.L_34:
        /*0018*/ 	.byte	0x04, 0x17
        /*001a*/ 	.short	(.L_36 - .L_35)
.L_35:
        /*001c*/ 	.word	0x00000000
        /*0020*/ 	.short	0x0001
        /*0022*/ 	.short	0x0008
        /*0024*/ 	.byte	0x00, 0xf5, 0x21, 0x00


	//----- nvinfo : EIATTR_KPARAM_INFO
	.align		4
.L_36:
        /*0028*/ 	.byte	0x04, 0x17
        /*002a*/ 	.short	(.L_38 - .L_37)
.L_37:
        /*002c*/ 	.word	0x00000000
        /*0030*/ 	.short	0x0000
        /*0032*/ 	.short	0x0000
        /*0034*/ 	.byte	0x00, 0xf5, 0x21, 0x00


	//----- nvinfo : EIATTR_SPARSE_MMA_MASK
	.align		4
.L_38:
        /*0038*/ 	.byte	0x03, 0x50
        /*003a*/ 	.short	0x0000


	//----- nvinfo : EIATTR_MAXREG_COUNT
	.align		4
        /*003c*/ 	.byte	0x03, 0x1b
        /*003e*/ 	.short	0x00ff


	//----- nvinfo : EIATTR_MERCURY_ISA_VERSION
	.align		4
        /*0040*/ 	.byte	0x03, 0x5f
        /*0042*/ 	.short	0x0101


	//----- nvinfo : EIATTR_VRC_CTA_INIT_COUNT
	.align		4
        /*0044*/ 	.byte	0x02, 0x4a
	.zero		1
	.zero		1


	//----- nvinfo : EIATTR_EXIT_INSTR_OFFSETS
	.align		4
        /*0048*/ 	.byte	0x04, 0x1c
        /*004a*/ 	.short	(.L_40 - .L_39)


	//   ....[0]....
.L_39:
        /*004c*/ 	.word	0x000003c0


	//----- nvinfo : EIATTR_CBANK_PARAM_SIZE
	.align		4
.L_40:
        /*0050*/ 	.byte	0x03, 0x19
        /*0052*/ 	.short	0x0018


	//----- nvinfo : EIATTR_PARAM_CBANK
	.align		4
        /*0054*/ 	.byte	0x04, 0x0a
        /*0056*/ 	.short	(.L_42 - .L_41)
	.align		4
.L_41:
        /*0058*/ 	.word	index@(.nv.constant0._Z12conv_shared_PiS_S_)
        /*005c*/ 	.short	0x0380
        /*005e*/ 	.short	0x0018


	//----- nvinfo : EIATTR_SW_WAR
	.align		4
.L_42:
        /*0060*/ 	.byte	0x04, 0x36
        /*0062*/ 	.short	(.L_44 - .L_43)
.L_43:
        /*0064*/ 	.word	0x00000008
.L_44:


//--------------------- .nv.info._Z12conv_global_PiS_S_ --------------------------
	.section	.nv.info._Z12conv_global_PiS_S_,"",@"SHT_CUDA_INFO"
	.sectionflags	@""
	.align	4


	//----- nvinfo : EIATTR_CUDA_API_VERSION
	.align		4
        /*0000*/ 	.byte	0x04, 0x37
        /*0002*/ 	.short	(.L_46 - .L_45)
.L_45:
        /*0004*/ 	.word	0x00000082


	//----- nvinfo : EIATTR_KPARAM_INFO
	.align		4
.L_46:
        /*0008*/ 	.byte	0x04, 0x17
        /*000a*/ 	.short	(.L_48 - .L_47)
.L_47:
        /*000c*/ 	.word	0x00000000
        /*0010*/ 	.short	0x0002
        /*0012*/ 	.short	0x0010
        /*0014*/ 	.byte	0x00, 0xf5, 0x21, 0x00


	//----- nvinfo : EIATTR_KPARAM_INFO
	.align		4
.L_48:
        /*0018*/ 	.byte	0x04, 0x17
        /*001a*/ 	.short	(.L_50 - .L_49)
.L_49:
        /*001c*/ 	.word	0x00000000
        /*0020*/ 	.short	0x0001
        /*0022*/ 	.short	0x0008
        /*0024*/ 	.byte	0x00, 0xf5, 0x21, 0x00


	//----- nvinfo : EIATTR_KPARAM_INFO
	.align		4
.L_50:
        /*0028*/ 	.byte	0x04, 0x17
        /*002a*/ 	.short	(.L_52 - .L_51)
.L_51:
        /*002c*/ 	.word	0x00000000
        /*0030*/ 	.short	0x0000
        /*0032*/ 	.short	0x0000
        /*0034*/ 	.byte	0x00, 0xf5, 0x21, 0x00


	//----- nvinfo : EIATTR_SPARSE_MMA_MASK
	.align		4
.L_52:
        /*0038*/ 	.byte	0x03, 0x50
        /*003a*/ 	.short	0x0000


	//----- nvinfo : EIATTR_MAXREG_COUNT
	.align		4
        /*003c*/ 	.byte	0x03, 0x1b
        /*003e*/ 	.short	0x00ff


	//----- nvinfo : EIATTR_MERCURY_ISA_VERSION
	.align		4
        /*0040*/ 	.byte	0x03, 0x5f
        /*0042*/ 	.short	0x0101


	//----- nvinfo : EIATTR_VRC_CTA_INIT_COUNT
	.align		4
        /*0044*/ 	.byte	0x02, 0x4a
	.zero		1
	.zero		1


	//----- nvinfo : EIATTR_EXIT_INSTR_OFFSETS
	.align		4
        /*0048*/ 	.byte	0x04, 0x1c
        /*004a*/ 	.short	(.L_54 - .L_53)


	//   ....[0]....
.L_53:
        /*004c*/ 	.word	0x000003b0


	//----- nvinfo : EIATTR_CBANK_PARAM_SIZE
	.align		4
.L_54:
        /*0050*/ 	.byte	0x03, 0x19
        /*0052*/ 	.short	0x0018


	//----- nvinfo : EIATTR_PARAM_CBANK
	.align		4
        /*0054*/ 	.byte	0x04, 0x0a
        /*0056*/ 	.short	(.L_56 - .L_55)
	.align		4
.L_55:
        /*0058*/ 	.word	index@(.nv.constant0._Z12conv_global_PiS_S_)
        /*005c*/ 	.short	0x0380
        /*005e*/ 	.short	0x0018


	//----- nvinfo : EIATTR_SW_WAR
	.align		4
.L_56:
        /*0060*/ 	.byte	0x04, 0x36
        /*0062*/ 	.short	(.L_58 - .L_57)
.L_57:
        /*0064*/ 	.word	0x00000008
.L_58:


//--------------------- .nv.callgraph             --------------------------
	.section	.nv.callgraph,"",@"SHT_CUDA_CALLGRAPH"
	.align	4
	.sectionentsize	8
	.align		4
        /*0000*/ 	.word	0x00000000
	.align		4
        /*0004*/ 	.word	0xffffffff
	.align		4
        /*0008*/ 	.word	0x00000000
	.align		4
        /*000c*/ 	.word	0xfffffffe
	.align		4
        /*0010*/ 	.word	0x00000000
	.align		4
        /*0014*/ 	.word	0xfffffffd
	.align		4
        /*0018*/ 	.word	0x00000000
	.align		4
        /*001c*/ 	.word	0xfffffffc


//--------------------- .nv.constant3             --------------------------
	.section	.nv.constant3,"a",@progbits
	.align	4
.nv.constant3:
	.type		d_Mc,@object
	.size		d_Mc,(.L_0 - d_Mc)
d_Mc:
	.zero		20
.L_0:


//--------------------- .text._Z14conv_constant_PiS_ --------------------------
	.section	.text._Z14conv_constant_PiS_,"ax",@progbits
	.align	128
        .global         _Z14conv_constant_PiS_
        .type           _Z14conv_constant_PiS_,@function
        .size           _Z14conv_constant_PiS_,(.L_x_3 - _Z14conv_constant_PiS_)
        .other          _Z14conv_constant_PiS_,@"STO_CUDA_ENTRY STV_DEFAULT"
_Z14conv_constant_PiS_:
.text._Z14conv_constant_PiS_:
[----:B------:R-:W-:Y:S01]  /*0000*/  LDC R1, c[0x0][0x37c] ;  /* 0x0000df00ff017b82 */ /* 0x000fe20000000800 */
[----:B------:R-:W0:Y:S07]  /*0010*/  S2R R3, SR_TID.X ;  /* 0x0000000000037919 */ /* 0x000e2e0000002100 */
[----:B------:R-:W0:Y:S08]  /*0020*/  S2UR UR4, SR_CTAID.X ;  /* 0x00000000000479c3 */ /* 0x000e300000002500 */
[----:B------:R-:W0:Y:S02]  /*0030*/  LDC R0, c[0x0][0x360] ;  /* 0x0000d800ff007b82 */ /* 0x000e240000000800 */
[----:B0-----:R-:W-:Y:S01]  /*0040*/  IMAD R0, R0, UR4, R3 ;  /* 0x0000000400007c24 */ /* 0x001fe2000f8e0203 */
[----:B------:R-:W0:Y:S04]  /*0050*/  LDCU.64 UR4, c[0x0][0x358] ;  /* 0x00006b00ff0477ac */ /* 0x000e280008000a00 */
[----:B------:R-:W-:-:S02]  /*0060*/  IADD3 R13, PT, PT, R0, -0x2, RZ ;  /* 0xfffffffe000d7810 */ /* 0x000fc40007ffe0ff */
[C---:B------:R-:W-:Y:S02]  /*0070*/  IADD3 R15, PT, PT, R0.reuse, -0x1, RZ ;  /* 0xffffffff000f7810 */ /* 0x040fe40007ffe0ff */
[----:B------:R-:W-:Y:S02]  /*0080*/  ISETP.GT.U32.AND P0, PT, R13, 0x9, PT ;  /* 0x000000090d00780c */ /* 0x000fe40003f04070 */
[----:B------:R-:W-:Y:S02]  /*0090*/  ISETP.GT.U32.AND P1, PT, R15, 0x9, PT ;  /* 0x000000090f00780c */ /* 0x000fe40003f24070 */
[C---:B------:R-:W-:Y:S02]  /*00a0*/  ISETP.GT.U32.AND P2, PT, R0.reuse, 0x9, PT ;  /* 0x000000090000780c */ /* 0x040fe40003f44070 */
[C---:B------:R-:W-:Y:S02]  /*00b0*/  IADD3 R17, PT, PT, R0.reuse, 0x1, RZ ;  /* 0x0000000100117810 */ /* 0x040fe40007ffe0ff */
[----:B------:R-:W-:-:S02]  /*00c0*/  IADD3 R19, PT, PT, R0, 0x2, RZ ;  /* 0x0000000200137810 */ /* 0x000fc40007ffe0ff */
[----:B------:R-:W-:Y:S02]  /*00d0*/  ISETP.GT.U32.AND P3, PT, R17, 0x9, PT ;  /* 0x000000091100780c */ /* 0x000fe40003f64070 */
[----:B------:R-:W-:Y:S01]  /*00e0*/  ISETP.GT.U32.AND P4, PT, R19, 0x9, PT ;  /* 0x000000091300780c */ /* 0x000fe20003f84070 */
[----:B------:R-:W1:Y:S08]  /*00f0*/  @!P0 LDC.64 R6, c[0x0][0x380] ;  /* 0x0000e000ff068b82 */ /* 0x000e700000000a00 */
[----:B------:R-:W2:Y:S08]  /*0100*/  @!P1 LDC.64 R8, c[0x0][0x380] ;  /* 0x0000e000ff089b82 */ /* 0x000eb00000000a00 */
[----:B------:R-:W3:Y:S08]  /*0110*/  @!P2 LDC.64 R10, c[0x0][0x380] ;  /* 0x0000e000ff0aab82 */ /* 0x000ef00000000a00 */
[----:B------:R-:W4:Y:S01]  /*0120*/  @!P3 LDC.64 R4, c[0x0][0x380] ;  /* 0x0000e000ff04bb82 */ /* 0x000f220000000a00 */
[----:B-1----:R-:W-:-:S06]  /*0130*/  @!P0 IMAD.WIDE.U32 R6, R13, 0x4, R6 ;  /* 0x000000040d068825 */ /* 0x002fcc00078e0006 */
[----:B0-----:R-:W5:Y:S01]  /*0140*/  @!P0 LDG.E R6, desc[UR4][R6.64] ;  /* 0x0000000406068981 */ /* 0x001f62000c1e1900 */
[----:B------:R-:W0:Y:S01]  /*0150*/  @!P4 LDC.64 R2, c[0x0][0x380] ;  /* 0x0000e000ff02cb82 */ /* 0x000e220000000a00 */
[----:B--2---:R-:W-:-:S06]  /*0160*/  @!P1 IMAD.WIDE.U32 R8, R15, 0x4, R8 ;  /* 0x000000040f089825 */ /* 0x004fcc00078e0008 */
[----:B------:R-:W2:Y:S01]  /*0170*/  @!P1 LDG.E R8, desc[UR4][R8.64] ;  /* 0x0000000408089981 */ /* 0x000ea2000c1e1900 */
[----:B---3--:R-:W-:Y:S01]  /*0180*/  @!P2 IMAD.WIDE.U32 R10, R0, 0x4, R10 ;  /* 0x00000004000aa825 */ /* 0x008fe200078e000a */
[----:B------:R-:W5:Y:S05]  /*0190*/  @!P0 LDC R13, c[0x3][RZ] ;  /* 0x00c00000ff0d8b82 */ /* 0x000f6a0000000800 */
[----:B------:R-:W3:Y:S01]  /*01a0*/  @!P2 LDG.E R10, desc[UR4][R10.64] ;  /* 0x000000040a0aa981 */ /* 0x000ee2000c1e1900 */
[----:B----4-:R-:W-:Y:S02]  /*01b0*/  @!P3 IMAD.WIDE.U32 R4, R17, 0x4, R4 ;  /* 0x000000041104b825 */ /* 0x010fe400078e0004 */
[----:B------:R-:W2:Y:S04]  /*01c0*/  @!P1 LDC R15, c[0x3][0x4] ;  /* 0x00c00100ff0f9b82 */ /* 0x000ea80000000800 */
[----:B------:R-:W4:Y:S01]  /*01d0*/  @!P3 LDG.E R4, desc[UR4][R4.64] ;  /* 0x000000040404b981 */ /* 0x000f22000c1e1900 */
[----:B0-----:R-:W-:-:S03]  /*01e0*/  @!P4 IMAD.WIDE.U32 R2, R19, 0x4, R2 ;  /* 0x000000041302c825 */ /* 0x001fc600078e0002 */
[----:B------:R-:W3:Y:S03]  /*01f0*/  @!P2 LDC R17, c[0x3][0x8] ;  /* 0x00c00200ff11ab82 */ /* 0x000ee60000000800 */
[----:B------:R0:W4:Y:S05]  /*0200*/  @!P4 LDG.E R2, desc[UR4][R2.64] ;  /* 0x000000040202c981 */ /* 0x00012a000c1e1900 */
[----:B------:R-:W4:Y:S08]  /*0210*/  @!P3 LDC R19, c[0x3][0xc] ;  /* 0x00c00300ff13bb82 */ /* 0x000f300000000800 */
[----:B------:R-:W1:Y:S01]  /*0220*/  @!P4 LDC R21, c[0x3][0x10] ;  /* 0x00c00400ff15cb82 */ /* 0x000e620000000800 */
[----:B-----5:R-:W-:-:S02]  /*0230*/  @!P0 IMAD R7, R6, R13, RZ ;  /* 0x0000000d06078224 */ /* 0x020fc400078e02ff */
[----:B------:R-:W-:Y:S02]  /*0240*/  HFMA2 R6, -RZ, RZ, 0, 0 ;  /* 0x00000000ff067431 */ /* 0x000fe400000001ff */
[----:B--2---:R-:W-:Y:S01]  /*0250*/  @!P1 IMAD R8, R8, R15, RZ ;  /* 0x0000000f08089224 */ /* 0x004fe200078e02ff */
[----:B------:R-:W-:-:S04]  /*0260*/  @!P0 I2FP.F32.S32 R6, R7 ;  /* 0x0000000700068245 */ /* 0x000fc80000201400 */
[----:B0-----:R-:W-:Y:S01]  /*0270*/  @!P1 I2FP.F32.S32 R3, R8 ;  /* 0x0000000800039245 */ /* 0x001fe20000201400 */
[----:B---3--:R-:W-:-:S04]  /*0280*/  @!P2 IMAD R10, R10, R17, RZ ;  /* 0x000000110a0aa224 */ /* 0x008fc800078e02ff */
[----:B------:R-:W-:Y:S01]  /*0290*/  @!P1 FADD R6, R6, R3 ;  /* 0x0000000306069221 */ /* 0x000fe20000000000 */
[----:B------:R-:W-:Y:S01]  /*02a0*/  @!P2 I2FP.F32.S32 R5, R10 ;  /* 0x0000000a0005a245 */ /* 0x000fe20000201400 */
[----:B----4-:R-:W-:-:S04]  /*02b0*/  @!P3 IMAD R4, R4, R19, RZ ;  /* 0x000000130404b224 */ /* 0x010fc800078e02ff */
[----:B------:R-:W-:Y:S01]  /*02c0*/  @!P2 FADD R6, R6, R5 ;  /* 0x000000050606a221 */ /* 0x000fe20000000000 */
[----:B------:R-:W-:Y:S01]  /*02d0*/  @!P3 I2FP.F32.S32 R7, R4 ;  /* 0x000000040007b245 */ /* 0x000fe20000201400 */
[----:B-1----:R-:W-:Y:S02]  /*02e0*/  @!P4 IMAD R8, R2, R21, RZ ;  /* 0x000000150208c224 */ /* 0x002fe400078e02ff */
[----:B------:R-:W0:Y:S02]  /*02f0*/  LDC.64 R2, c[0x0][0x388] ;  /* 0x0000e200ff027b82 */ /* 0x000e240000000a00 */
[----:B------:R-:W-:Y:S01]  /*0300*/  @!P3 FADD R6, R6, R7 ;  /* 0x000000070606b221 */ /* 0x000fe20000000000 */
[----:B------:R-:W-:-:S05]  /*0310*/  @!P4 I2FP.F32.S32 R5, R8 ;  /* 0x000000080005c245 */ /* 0x000fca0000201400 */
[----:B------:R-:W-:-:S04]  /*0320*/  @!P4 FADD R6, R6, R5 ;  /* 0x000000050606c221 */ /* 0x000fc80000000000 */
[----:B------:R-:W1:Y:S01]  /*0330*/  F2I.TRUNC.NTZ R5, R6 ;  /* 0x0000000600057305 */ /* 0x000e62000020f100 */
[----:B0-----:R-:W-:-:S05]  /*0340*/  IMAD.WIDE R2, R0, 0x4, R2 ;  /* 0x0000000400027825 */ /* 0x001fca00078e0202 */
[----:B-1----:R-:W-:Y:S01]  /*0350*/  STG.E desc[UR4][R2.64], R5 ;  /* 0x0000000502007986 */ /* 0x002fe2000c101904 */
[----:B------:R-:W-:Y:S05]  /*0360*/  EXIT ;  /* 0x000000000000794d */ /* 0x000fea0003800000 */
.L_x_0:
[----:B------:R-:W-:-:S00]  /*0370*/  BRA `(.L_x_0) ;  /* 0xfffffffc00fc7947 */ /* 0x000fc0000383ffff */
[----:B------:R-:W-:-:S00]  /*0380*/  NOP ;  /* 0x0000000000007918 */ /* 0x000fc00000000000 */
[----:B------:R-:W-:-:S00]  /*0390*/  NOP ;  /* 0x0000000000007918 */ /* 0x000fc00000000000 */
[----:B------:R-:W-:-:S00]  /*03a0*/  NOP ;  /* 0x0000000000007918 */ /* 0x000fc00000000000 */
[----:B------:R-:W-:-:S00]  /*03b0*/  NOP ;  /* 0x0000000000007918 */ /* 0x000fc00000000000 */
[----:B------:R-:W-:-:S00]  /*03c0*/  NOP ;  /* 0x0000000000007918 */ /* 0x000fc00000000000 */
[----:B------:R-:W-:-:S00]  /*03d0*/  NOP ;  /* 0x0000000000007918 */ /* 0x000fc00000000000 */
[----:B------:R-:W-:-:S00]  /*03e0*/  NOP ;  /* 0x0000000000007918 */ /* 0x000fc00000000000 */
[----:B------:R-:W-:-:S00]  /*03f0*/  NOP ;  /* 0x0000000000007918 */ /* 0x000fc00000000000 */
.L_x_3:


//--------------------- .text._Z12conv_shared_PiS_S_ --------------------------
	.section	.text._Z12conv_shared_PiS_S_,"ax",@progbits
	.align	128
        .global         _Z12conv_shared_PiS_S_
        .type           _Z12conv_shared_PiS_S_,@function
        .size           _Z12conv_shared_PiS_S_,(.L_x_4 - _Z12conv_shared_PiS_S_)
        .other          _Z12conv_shared_PiS_S_,@"STO_CUDA_ENTRY STV_DEFAULT"
_Z12conv_shared_PiS_S_:
.text._Z12conv_shared_PiS_S_:
[----:B------:R-:W-:Y:S01]  /*0000*/  LDC R1, c[0x0][0x37c] ;  /* 0x0000df00ff017b82 */ /* 0x000fe20000000800 */
[----:B------:R-:W0:Y:S07]  /*0010*/  S2R R3, SR_TID.X ;  /* 0x0000000000037919 */ /* 0x000e2e0000002100 */
[----:B------:R-:W0:Y:S01]  /*0020*/  S2UR UR4, SR_CTAID.X ;  /* 0x00000000000479c3 */ /* 0x000e220000002500 */
[----:B------:R-:W1:Y:S07]  /*0030*/  LDCU.64 UR6, c[0x0][0x358] ;  /* 0x00006b00ff0677ac */ /* 0x000e6e0008000a00 */
[----:B------:R-:W0:Y:S02]  /*0040*/  LDC R0, c[0x0][0x360] ;  /* 0x0000d800ff007b82 */ /* 0x000e240000000800 */
[----:B0-----:R-:W-:-:S06]  /*0050*/  IMAD R0, R0, UR4, R3 ;  /* 0x0000000400007c24 */ /* 0x001fcc000f8e0203 */
[----:B------:R-:W1:Y:S01]  /*0060*/  LDC.64 R2, c[0x0][0x388] ;  /* 0x0000e200ff027b82 */ /* 0x000e620000000a00 */
[C---:B------:R-:W-:Y:S02]  /*0070*/  IADD3 R5, PT, PT, R0.reuse, -0x2, RZ ;  /* 0xfffffffe00057810 */ /* 0x040fe40007ffe0ff */
[C---:B------:R-:W-:Y:S02]  /*0080*/  IADD3 R19, PT, PT, R0.reuse, -0x1, RZ ;  /* 0xffffffff00137810 */ /* 0x040fe40007ffe0ff */
[----:B------:R-:W-:Y:S02]  /*0090*/  ISETP.GT.U32.AND P0, PT, R5, 0x9, PT ;  /* 0x000000090500780c */ /* 0x000fe40003f04070 */
[----:B------:R-:W-:Y:S02]  /*00a0*/  ISETP.GT.U32.AND P1, PT, R19, 0x9, PT ;  /* 0x000000091300780c */ /* 0x000fe40003f24070 */
[C---:B------:R-:W-:Y:S02]  /*00b0*/  IADD3 R21, PT, PT, R0.reuse, 0x1, RZ ;  /* 0x0000000100157810 */ /* 0x040fe40007ffe0ff */
[----:B------:R-:W-:-:S02]  /*00c0*/  ISETP.GT.U32.AND P2, PT, R0, 0x9, PT ;  /* 0x000000090000780c */ /* 0x000fc40003f44070 */
[----:B------:R-:W-:Y:S02]  /*00d0*/  ISETP.GT.U32.AND P3, PT, R21, 0x9, PT ;  /* 0x000000091500780c */ /* 0x000fe40003f64070 */
[----:B------:R-:W-:-:S03]  /*00e0*/  IADD3 R11, PT, PT, R0, 0x2, RZ ;  /* 0x00000002000b7810 */ /* 0x000fc60007ffe0ff */
[----:B------:R-:W0:Y:S01]  /*00f0*/  @!P0 LDC.64 R14, c[0x0][0x380] ;  /* 0x0000e000ff0e8b82 */ /* 0x000e220000000a00 */
[----:B------:R-:W-:Y:S01]  /*0100*/  ISETP.GT.U32.AND P4, PT, R11, 0x9, PT ;  /* 0x000000090b00780c */ /* 0x000fe20003f84070 */
[----:B-1----:R-:W2:Y:S06]  /*0110*/  LDG.E R4, desc[UR6][R2.64] ;  /* 0x0000000602047981 */ /* 0x002eac000c1e1900 */
[----:B------:R-:W1:Y:S01]  /*0120*/  @!P1 LDC.64 R16, c[0x0][0x380] ;  /* 0x0000e000ff109b82 */ /* 0x000e620000000a00 */
[----:B------:R-:W3:Y:S07]  /*0130*/  LDG.E R10, desc[UR6][R2.64+0x10] ;  /* 0x00001006020a7981 */ /* 0x000eee000c1e1900 */
[----:B------:R-:W4:Y:S08]  /*0140*/  @!P2 LDC.64 R12, c[0x0][0x380] ;  /* 0x0000e000ff0cab82 */ /* 0x000f300000000a00 */
[----:B------:R-:W5:Y:S01]  /*0150*/  @!P3 LDC.64 R6, c[0x0][0x380] ;  /* 0x0000e000ff06bb82 */ /* 0x000f620000000a00 */
[----:B0-----:R-:W-:-:S02]  /*0160*/  @!P0 IMAD.WIDE.U32 R14, R5, 0x4, R14 ;  /* 0x00000004050e8825 */ /* 0x001fc400078e000e */
[----:B------:R-:W3:Y:S04]  /*0170*/  LDG.E R5, desc[UR6][R2.64+0x4] ;  /* 0x0000040602057981 */ /* 0x000ee8000c1e1900 */
[----:B------:R-:W2:Y:S01]  /*0180*/  @!P0 LDG.E R15, desc[UR6][R14.64] ;  /* 0x000000060e0f8981 */ /* 0x000ea2000c1e1900 */
[----:B------:R-:W0:Y:S01]  /*0190*/  @!P4 LDC.64 R8, c[0x0][0x380] ;  /* 0x0000e000ff08cb82 */ /* 0x000e220000000a00 */
[----:B-1----:R-:W-:-:S06]  /*01a0*/  @!P1 IMAD.WIDE.U32 R16, R19, 0x4, R16 ;  /* 0x0000000413109825 */ /* 0x002fcc00078e0010 */
[----:B------:R-:W3:Y:S01]  /*01b0*/  @!P1 LDG.E R16, desc[UR6][R16.64] ;  /* 0x0000000610109981 */ /* 0x000ee2000c1e1900 */
[----:B----4-:R-:W-:-:S06]  /*01c0*/  @!P2 IMAD.WIDE.U32 R12, R0, 0x4, R12 ;  /* 0x00000004000ca825 */ /* 0x010fcc00078e000c */
[----:B------:R-:W4:Y:S01]  /*01d0*/  @!P2 LDG.E R13, desc[UR6][R12.64] ;  /* 0x000000060c0da981 */ /* 0x000f22000c1e1900 */
[----:B-----5:R-:W-:-:S03]  /*01e0*/  @!P3 IMAD.WIDE.U32 R18, R21, 0x4, R6 ;  /* 0x000000041512b825 */ /* 0x020fc600078e0006 */
[----:B------:R-:W4:Y:S04]  /*01f0*/  LDG.E R6, desc[UR6][R2.64+0x8] ;  /* 0x0000080602067981 */ /* 0x000f28000c1e1900 */
[----:B------:R-:W5:Y:S01]  /*0200*/  @!P3 LDG.E R18, desc[UR6][R18.64] ;  /* 0x000000061212b981 */ /* 0x000f62000c1e1900 */
[----:B0-----:R-:W-:-:S03]  /*0210*/  @!P4 IMAD.WIDE.U32 R8, R11, 0x4, R8 ;  /* 0x000000040b08c825 */ /* 0x001fc600078e0008 */
[----:B------:R0:W5:Y:S04]  /*0220*/  LDG.E R7, desc[UR6][R2.64+0xc] ;  /* 0x00000c0602077981 */ /* 0x000168000c1e1900 */
[----:B------:R-:W5:Y:S01]  /*0230*/  @!P4 LDG.E R9, desc[UR6][R8.64] ;  /* 0x000000060809c981 */ /* 0x000f62000c1e1900 */
[----:B------:R-:W-:Y:S01]  /*0240*/  HFMA2 R11, -RZ, RZ, 0, 0 ;  /* 0x00000000ff0b7431 */ /* 0x000fe200000001ff */
[----:B------:R-:W1:Y:S08]  /*0250*/  S2UR UR5, SR_CgaCtaId ;  /* 0x00000000000579c3 */ /* 0x000e700000008800 */
[----:B0-----:R-:W0:Y:S01]  /*0260*/  LDC.64 R2, c[0x0][0x390] ;  /* 0x0000e400ff027b82 */ /* 0x001e220000000a00 */
[----:B------:R-:W-:-:S02]  /*0270*/  UMOV UR4, 0x400 ;  /* 0x0000040000047882 */ /* 0x000fc40000000000 */
[----:B-1----:R-:W-:Y:S01]  /*0280*/  ULEA UR4, UR5, UR4, 0x18 ;  /* 0x0000000405047291 */ /* 0x002fe2000f8ec0ff */
[----:B0-----:R-:W-:-:S04]  /*0290*/  IMAD.WIDE R2, R0, 0x4, R2 ;  /* 0x0000000400027825 */ /* 0x001fc800078e0202 */
[----:B--2---:R-:W-:Y:S02]  /*02a0*/  @!P0 IMAD R15, R4, R15, RZ ;  /* 0x0000000f040f8224 */ /* 0x004fe400078e02ff */
[----:B---3--:R-:W-:-:S03]  /*02b0*/  @!P1 IMAD R16, R5, R16, RZ ;  /* 0x0000001005109224 */ /* 0x008fc600078e02ff */
[----:B------:R-:W-:Y:S02]  /*02c0*/  @!P0 I2FP.F32.S32 R11, R15 ;  /* 0x0000000f000b8245 */ /* 0x000fe40000201400 */
[----:B------:R-:W-:Y:S01]  /*02d0*/  @!P1 I2FP.F32.S32 R16, R16 ;  /* 0x0000001000109245 */ /* 0x000fe20000201400 */
[----:B----4-:R-:W-:-:S04]  /*02e0*/  @!P2 IMAD R13, R6, R13, RZ ;  /* 0x0000000d060da224 */ /* 0x010fc800078e02ff */
[----:B------:R-:W-:Y:S01]  /*02f0*/  @!P1 FADD R11, R11, R16 ;  /* 0x000000100b0b9221 */ /* 0x000fe20000000000 */
[----:B------:R-:W-:Y:S01]  /*0300*/  @!P2 I2FP.F32.S32 R12, R13 ;  /* 0x0000000d000ca245 */ /* 0x000fe20000201400 */
[----:B-----5:R-:W-:-:S04]  /*0310*/  @!P3 IMAD R18, R7, R18, RZ ;  /* 0x000000120712b224 */ /* 0x020fc800078e02ff */
[----:B------:R-:W-:Y:S01]  /*0320*/  @!P2 FADD R11, R11, R12 ;  /* 0x0000000c0b0ba221 */ /* 0x000fe20000000000 */
[----:B------:R-:W-:Y:S01]  /*0330*/  @!P4 IMAD R9, R10, R9, RZ ;  /* 0x000000090a09c224 */ /* 0x000fe200078e02ff */
[----:B------:R-:W-:-:S04]  /*0340*/  @!P3 I2FP.F32.S32 R18, R18 ;  /* 0x000000120012b245 */ /* 0x000fc80000201400 */
[----:B------:R-:W-:Y:S01]  /*0350*/  @!P4 I2FP.F32.S32 R8, R9 ;  /* 0x000000090008c245 */ /* 0x000fe20000201400 */
[----:B------:R-:W-:-:S04]  /*0360*/  @!P3 FADD R11, R11, R18 ;  /* 0x000000120b0bb221 */ /* 0x000fc80000000000 */
[----:B------:R-:W-:-:S06]  /*0370*/  @!P4 FADD R11, R11, R8 ;  /* 0x000000080b0bc221 */ /* 0x000fcc0000000000 */
[----:B------:R-:W0:Y:S01]  /*0380*/  F2I.TRUNC.NTZ R11, R11 ;  /* 0x0000000b000b7305 */ /* 0x000e22000020f100 */
[----:B------:R-:W-:Y:S04]  /*0390*/  STS.128 [UR4], R4 ;  /* 0x00000004ff007988 */ /* 0x000fe80008000c04 */
[----:B------:R-:W-:Y:S04]  /*03a0*/  STS [UR4+0x10], R10 ;  /* 0x0000100aff007988 */ /* 0x000fe80008000804 */
[----:B0-----:R-:W-:Y:S01]  /*03b0*/  STG.E desc[UR6][R2.64], R11 ;  /* 0x0000000b02007986 */ /* 0x001fe2000c101906 */
[----:B------:R-:W-:Y:S05]  /*03c0*/  EXIT ;  /* 0x000000000000794d */ /* 0x000fea0003800000 */
.L_x_1:
        /* <DEDUP_REMOVED lines=11> */
.L_x_4:


//--------------------- .text._Z12conv_global_PiS_S_ --------------------------
	.section	.text._Z12conv_global_PiS_S_,"ax",@progbits
	.align	128
        .global         _Z12conv_global_PiS_S_
        .type           _Z12conv_global_PiS_S_,@function
        .size           _Z12conv_global_PiS_S_,(.L_x_5 - _Z12conv_global_PiS_S_)
        .other          _Z12conv_global_PiS_S_,@"STO_CUDA_ENTRY STV_DEFAULT"
_Z12conv_global_PiS_S_:
.text._Z12conv_global_PiS_S_:
[----:B------:R-:W-:Y:S01]  /*0000*/  LDC R1, c[0x0][0x37c] ;  /* 0x0000df00ff017b82 */ /* 0x000fe20000000800 */
[----:B------:R-:W0:Y:S07]  /*0010*/  S2R R0, SR_TID.X ;  /* 0x0000000000007919 */ /* 0x000e2e0000002100 */
[----:B------:R-:W0:Y:S08]  /*0020*/  S2UR UR4, SR_CTAID.X ;  /* 0x00000000000479c3 */ /* 0x000e300000002500 */
[----:B------:R-:W0:Y:S02]  /*0030*/  LDC R19, c[0x0][0x360] ;  /* 0x0000d800ff137b82 */ /* 0x000e240000000800 */
[----:B0-----:R-:W-:Y:S01]  /*0040*/  IMAD R19, R19, UR4, R0 ;  /* 0x0000000413137c24 */ /* 0x001fe2000f8e0200 */
[----:B------:R-:W0:Y:S04]  /*0050*/  LDCU.64 UR4, c[0x0][0x358] ;  /* 0x00006b00ff0477ac */ /* 0x000e280008000a00 */
[----:B------:R-:W-:-:S02]  /*0060*/  IADD3 R29, PT, PT, R19, -0x2, RZ ;  /* 0xfffffffe131d7810 */ /* 0x000fc40007ffe0ff */
[----:B------:R-:W-:Y:S02]  /*0070*/  IADD3 R0, PT, PT, R19, -0x1, RZ ;  /* 0xffffffff13007810 */ /* 0x000fe40007ffe0ff */
        /* <DEDUP_REMOVED lines=11> */
[----:B-1----:R-:W-:-:S07]  /*0130*/  @!P0 IMAD.WIDE.U32 R26, R29, 0x4, R26 ;  /* 0x000000041d1a8825 */ /* 0x002fce00078e001a */
[----:B------:R-:W1:Y:S01]  /*0140*/  @!P1 LDC.64 R2, c[0x0][0x388] ;  /* 0x0000e200ff029b82 */ /* 0x000e620000000a00 */
[----:B--2---:R-:W-:Y:S02]  /*0150*/  @!P1 IMAD.WIDE.U32 R24, R0, 0x4, R24 ;  /* 0x0000000400189825 */ /* 0x004fe400078e0018 */
[----:B0-----:R-:W2:Y:S04]  /*0160*/  @!P0 LDG.E R0, desc[UR4][R26.64] ;  /* 0x000000041a008981 */ /* 0x001ea8000c1e1900 */
[----:B------:R-:W5:Y:S01]  /*0170*/  @!P1 LDG.E R24, desc[UR4][R24.64] ;  /* 0x0000000418189981 */ /* 0x000f62000c1e1900 */
[----:B------:R-:W0:Y:S03]  /*0180*/  @!P3 LDC.64 R4, c[0x0][0x380] ;  /* 0x0000e000ff04bb82 */ /* 0x000e260000000a00 */
[----:B---3--:R-:W2:Y:S05]  /*0190*/  @!P0 LDG.E R15, desc[UR4][R14.64] ;  /* 0x000000040e0f8981 */ /* 0x008eaa000c1e1900 */
[----:B------:R-:W3:Y:S08]  /*01a0*/  @!P2 LDC.64 R6, c[0x0][0x388] ;  /* 0x0000e200ff06ab82 */ /* 0x000ef00000000a00 */
[----:B------:R-:W3:Y:S08]  /*01b0*/  @!P4 LDC.64 R8, c[0x0][0x380] ;  /* 0x0000e000ff08cb82 */ /* 0x000ef00000000a00 */
[----:B------:R-:W3:Y:S08]  /*01c0*/  @!P3 LDC.64 R10, c[0x0][0x388] ;  /* 0x0000e200ff0abb82 */ /* 0x000ef00000000a00 */
[----:B------:R-:W3:Y:S01]  /*01d0*/  @!P4 LDC.64 R12, c[0x0][0x388] ;  /* 0x0000e200ff0ccb82 */ /* 0x000ee20000000a00 */
[----:B----4-:R-:W-:Y:S01]  /*01e0*/  @!P2 IMAD.WIDE.U32 R16, R19, 0x4, R16 ;  /* 0x000000041310a825 */ /* 0x010fe200078e0010 */
[----:B-1----:R-:W5:Y:S03]  /*01f0*/  @!P1 LDG.E R3, desc[UR4][R2.64+0x4] ;  /* 0x0000040402039981 */ /* 0x002f66000c1e1900 */
[----:B0-----:R-:W-:Y:S01]  /*0200*/  @!P3 IMAD.WIDE.U32 R4, R23, 0x4, R4 ;  /* 0x000000041704b825 */ /* 0x001fe200078e0004 */
[----:B---3--:R-:W3:Y:S04]  /*0210*/  @!P2 LDG.E R7, desc[UR4][R6.64+0x8] ;  /* 0x000008040607a981 */ /* 0x008ee8000c1e1900 */
[----:B------:R-:W3:Y:S01]  /*0220*/  @!P2 LDG.E R16, desc[UR4][R16.64] ;  /* 0x000000041010a981 */ /* 0x000ee2000c1e1900 */
[----:B------:R-:W-:-:S03]  /*0230*/  @!P4 IMAD.WIDE.U32 R8, R21, 0x4, R8 ;  /* 0x000000041508c825 */ /* 0x000fc600078e0008 */
[----:B------:R0:W4:Y:S04]  /*0240*/  @!P3 LDG.E R4, desc[UR4][R4.64] ;  /* 0x000000040404b981 */ /* 0x000128000c1e1900 */
[----:B------:R-:W4:Y:S04]  /*0250*/  @!P3 LDG.E R11, desc[UR4][R10.64+0xc] ;  /* 0x00000c040a0bb981 */ /* 0x000f28000c1e1900 */
[----:B------:R-:W4:Y:S04]  /*0260*/  @!P4 LDG.E R8, desc[UR4][R8.64] ;  /* 0x000000040808c981 */ /* 0x000f28000c1e1900 */
[----:B------:R-:W4:Y:S01]  /*0270*/  @!P4 LDG.E R13, desc[UR4][R12.64+0x10] ;  /* 0x000010040c0dc981 */ /* 0x000f22000c1e1900 */
[----:B--2---:R-:W-:-:S02]  /*0280*/  @!P0 IMAD R15, R0, R15, RZ ;  /* 0x0000000f000f8224 */ /* 0x004fc400078e02ff */
[----:B------:R-:W-:-:S03]  /*0290*/  HFMA2 R0, -RZ, RZ, 0, 0 ;  /* 0x00000000ff007431 */ /* 0x000fc600000001ff */
[----:B------:R-:W-:Y:S01]  /*02a0*/  @!P0 I2FP.F32.S32 R0, R15 ;  /* 0x0000000f00008245 */ /* 0x000fe20000201400 */
[----:B-----5:R-:W-:-:S05]  /*02b0*/  @!P1 IMAD R3, R24, R3, RZ ;  /* 0x0000000318039224 */ /* 0x020fca00078e02ff */
[----:B------:R-:W-:Y:S01]  /*02c0*/  @!P1 I2FP.F32.S32 R3, R3 ;  /* 0x0000000300039245 */ /* 0x000fe20000201400 */
[----:B---3--:R-:W-:-:S04]  /*02d0*/  @!P2 IMAD R16, R16, R7, RZ ;  /* 0x000000071010a224 */ /* 0x008fc800078e02ff */
[----:B------:R-:W-:Y:S02]  /*02e0*/  @!P1 FADD R0, R0, R3 ;  /* 0x0000000300009221 */ /* 0x000fe40000000000 */
[----:B------:R-:W1:Y:S01]  /*02f0*/  LDC.64 R2, c[0x0][0x390] ;  /* 0x0000e400ff027b82 */ /* 0x000e620000000a00 */
[----:B0-----:R-:W-:Y:S01]  /*0300*/  @!P2 I2FP.F32.S32 R5, R16 ;  /* 0x000000100005a245 */ /* 0x001fe20000201400 */
[----:B----4-:R-:W-:-:S04]  /*0310*/  @!P3 IMAD R6, R4, R11, RZ ;  /* 0x0000000b0406b224 */ /* 0x010fc800078e02ff */
[----:B------:R-:W-:Y:S01]  /*0320*/  @!P2 FADD R0, R0, R5 ;  /* 0x000000050000a221 */ /* 0x000fe20000000000 */
[----:B------:R-:W-:Y:S01]  /*0330*/  @!P3 I2FP.F32.S32 R7, R6 ;  /* 0x000000060007b245 */ /* 0x000fe20000201400 */
[----:B------:R-:W-:-:S04]  /*0340*/  @!P4 IMAD R8, R8, R13, RZ ;  /* 0x0000000d0808c224 */ /* 0x000fc800078e02ff */
[----:B------:R-:W-:Y:S01]  /*0350*/  @!P3 FADD R0, R0, R7 ;  /* 0x000000070000b221 */ /* 0x000fe20000000000 */
[----:B------:R-:W-:-:S05]  /*0360*/  @!P4 I2FP.F32.S32 R5, R8 ;  /* 0x000000080005c245 */ /* 0x000fca0000201400 */
[----:B------:R-:W-:-:S04]  /*0370*/  @!P4 FADD R0, R0, R5 ;  /* 0x000000050000c221 */ /* 0x000fc80000000000 */
[----:B------:R-:W0:Y:S01]  /*0380*/  F2I.TRUNC.NTZ R5, R0 ;  /* 0x0000000000057305 */ /* 0x000e22000020f100 */
[----:B-1----:R-:W-:-:S05]  /*0390*/  IMAD.WIDE R2, R19, 0x4, R2 ;  /* 0x0000000413027825 */ /* 0x002fca00078e0202 */
[----:B0-----:R-:W-:Y:S01]  /*03a0*/  STG.E desc[UR4][R2.64], R5 ;  /* 0x0000000502007986 */ /* 0x001fe2000c101904 */
[----:B------:R-:W-:Y:S05]  /*03b0*/  EXIT ;  /* 0x000000000000794d */ /* 0x000fea0003800000 */
.L_x_2:
        /* <DEDUP_REMOVED lines=12> */
.L_x_5:


//--------------------- .nv.shared.reserved.0     --------------------------
	.section	.nv.shared.reserved.0,"aw",@nobits
	.weak		__nv_reservedSMEM_offset_0_alias
	.size		__nv_reservedSMEM_offset_0_alias, 0, 64
	.other		__nv_reservedSMEM_offset_0_alias,@"STO_CUDA_RESERVED_SHARED STV_DEFAULT"
__nv_reservedSMEM_offset_0_alias:
	.zero		0
	.zero		64


//--------------------- .nv.shared._Z12conv_shared_PiS_S_ --------------------------
	.section	.nv.shared._Z12conv_shared_PiS_S_,"aw",@nobits
	.sectionflags	@""
	.align	4
.nv.shared._Z12conv_shared_PiS_S_:
	.zero		1044


//--------------------- .nv.constant0._Z14conv_constant_PiS_ --------------------------
	.section	.nv.constant0._Z14conv_constant_PiS_,"a",@progbits
	.sectionflags	@""
	.align	4
.nv.constant0._Z14conv_constant_PiS_:
	.zero		912


//--------------------- .nv.constant0._Z12conv_shared_PiS_S_ --------------------------
	.section	.nv.constant0._Z12conv_shared_PiS_S_,"a",@progbits
	.sectionflags	@""
	.align	4
.nv.constant0._Z12conv_shared_PiS_S_:
	.zero		920


//--------------------- .nv.constant0._Z12conv_global_PiS_S_ --------------------------
	.section	.nv.constant0._Z12conv_global_PiS_S_,"a",@progbits
	.sectionflags	@""
	.align	4
.nv.constant0._Z12conv_global_PiS_S_:
	.zero		920


//--------------------- SYMBOLS --------------------------

	.type		.nv.reservedSmem.offset0,@object
	.size		.nv.reservedSmem.offset0,0x4
	.type		.nv.reservedSmem.cap,@object
	.size		.nv.reservedSmem.cap,0x4
